	.headerflags	@"EF_CUDA_TEXMODE_UNIFIED EF_CUDA_64BIT_ADDRESS EF_CUDA_ACCELERATORS EF_CUDA_SM90 EF_CUDA_VIRTUAL_SM(EF_CUDA_SM90)"
	.elftype	@"ET_EXEC"


//--------------------- .nv.info                  --------------------------
	.section	.nv.info,"",@"SHT_CUDA_INFO"
	.align	4


	//----- nvinfo : EIATTR_REGCOUNT
	.align		4
        /*0000*/ 	.byte	0x04, 0x2f
        /*0002*/ 	.short	(.L_1 - .L_0)
	.align		4
.L_0:
        /*0004*/ 	.word	index@(triton_poi_fused_max_neg_2)
        /*0008*/ 	.word	0x00000010


	//----- nvinfo : EIATTR_MIN_STACK_SIZE
	.align		4
.L_1:
        /*000c*/ 	.byte	0x04, 0x12
        /*000e*/ 	.short	(.L_3 - .L_2)
	.align		4
.L_2:
        /*0010*/ 	.word	index@(triton_poi_fused_max_neg_2)
        /*0014*/ 	.word	0x00000000


	//----- nvinfo : EIATTR_FRAME_SIZE
	.align		4
.L_3:
        /*0018*/ 	.byte	0x04, 0x11
        /*001a*/ 	.short	(.L_5 - .L_4)
	.align		4
.L_4:
        /*001c*/ 	.word	index@(triton_poi_fused_max_neg_2)
        /*0020*/ 	.word	0x00000000


	//----- nvinfo : EIATTR_MIN_STACK_SIZE
	.align		4
.L_5:
        /*0024*/ 	.byte	0x04, 0x12
        /*0026*/ 	.short	(.L_7 - .L_6)
	.align		4
.L_6:
        /*0028*/ 	.word	index@(triton_poi_fused_max_neg_2)
        /*002c*/ 	.word	0x00000000
.L_7:


//--------------------- .nv.info.triton_poi_fused_max_neg_2 --------------------------
	.section	.nv.info.triton_poi_fused_max_neg_2,"",@"SHT_CUDA_INFO"
	.sectionflags	@""
	.align	4


	//----- nvinfo : EIATTR_CUDA_API_VERSION
	.align		4
        /*0000*/ 	.byte	0x04, 0x37
        /*0002*/ 	.short	(.L_9 - .L_8)
.L_8:
        /*0004*/ 	.word	0x0000007c


	//----- nvinfo : EIATTR_KPARAM_INFO
	.align		4
.L_9:
        /*0008*/ 	.byte	0x04, 0x17
        /*000a*/ 	.short	(.L_11 - .L_10)
.L_10:
        /*000c*/ 	.word	0x00000000
        /*0010*/ 	.short	0x0002
        /*0012*/ 	.short	0x0010
        /*0014*/ 	.byte	0x00, 0xf0, 0x11, 0x00


	//----- nvinfo : EIATTR_KPARAM_INFO
	.align		4
.L_11:
        /*0018*/ 	.byte	0x04, 0x17
        /*001a*/ 	.short	(.L_13 - .L_12)
.L_12:
        /*001c*/ 	.word	0x00000000
        /*0020*/ 	.short	0x0001
        /*0022*/ 	.short	0x0008
        /*0024*/ 	.byte	0x00, 0xf4, 0x21, 0x00


	//----- nvinfo : EIATTR_KPARAM_INFO
	.align		4
.L_13:
        /*0028*/ 	.byte	0x04, 0x17
        /*002a*/ 	.short	(.L_15 - .L_14)
.L_14:
        /*002c*/ 	.word	0x00000000
        /*0030*/ 	.short	0x0000
        /*0032*/ 	.short	0x0000
        /*0034*/ 	.byte	0x00, 0xf4, 0x21, 0x00


	//----- nvinfo : EIATTR_SPARSE_MMA_MASK
	.align		4
.L_15:
        /*0038*/ 	.byte	0x03, 0x50
        /*003a*/ 	.short	0x0000


	//----- nvinfo : EIATTR_MAXREG_COUNT
	.align		4
        /*003c*/ 	.byte	0x03, 0x1b
        /*003e*/ 	.short	0x00ff


	//----- nvinfo : EIATTR_EXIT_INSTR_OFFSETS
	.align		4
        /*0040*/ 	.byte	0x04, 0x1c
        /*0042*/ 	.short	(.L_17 - .L_16)


	//   ....[0]....
.L_16:
        /*0044*/ 	.word	0x00000540


	//   ....[1]....
        /*0048*/ 	.word	0x00000580


	//----- nvinfo : EIATTR_REQNTID
	.align		4
.L_17:
        /*004c*/ 	.byte	0x04, 0x10
        /*004e*/ 	.short	(.L_19 - .L_18)
.L_18:
        /*0050*/ 	.word	0x00000020
        /*0054*/ 	.word	0x00000001
        /*0058*/ 	.word	0x00000001


	//----- nvinfo : EIATTR_CBANK_PARAM_SIZE
	.align		4
.L_19:
        /*005c*/ 	.byte	0x03, 0x19
        /*005e*/ 	.short	0x0014


	//----- nvinfo : EIATTR_PARAM_CBANK
	.align		4
        /*0060*/ 	.byte	0x04, 0x0a
        /*0062*/ 	.short	(.L_21 - .L_20)
	.align		4
.L_20:
        /*0064*/ 	.word	index@(.nv.constant0.triton_poi_fused_max_neg_2)
        /*0068*/ 	.short	0x0210
        /*006a*/ 	.short	0x0014


	//----- nvinfo : EIATTR_SW_WAR
	.align		4
.L_21:
        /*006c*/ 	.byte	0x04, 0x36
        /*006e*/ 	.short	(.L_23 - .L_22)
.L_22:
        /*0070*/ 	.word	0x00000008
.L_23:


//--------------------- .nv.callgraph             --------------------------
	.section	.nv.callgraph,"",@"SHT_CUDA_CALLGRAPH"
	.align	4
	.sectionentsize	8
	.align		4
        /*0000*/ 	.word	0x00000000
	.align		4
        /*0004*/ 	.word	0xffffffff
	.align		4
        /*0008*/ 	.word	0x00000000
	.align		4
        /*000c*/ 	.word	0xfffffffe
	.align		4
        /*0010*/ 	.word	0x00000000
	.align		4
        /*0014*/ 	.word	0xfffffffd
	.align		4
        /*0018*/ 	.word	0x00000000
	.align		4
        /*001c*/ 	.word	0xfffffffc


//--------------------- .text.triton_poi_fused_max_neg_2 --------------------------
	.section	.text.triton_poi_fused_max_neg_2,"ax",@progbits
	.align	128
        .global         triton_poi_fused_max_neg_2
        .type           triton_poi_fused_max_neg_2,@function
        .size           triton_poi_fused_max_neg_2,(.L_x_1 - triton_poi_fused_max_neg_2)
        .other          triton_poi_fused_max_neg_2,@"STO_CUDA_ENTRY STV_DEFAULT"
triton_poi_fused_max_neg_2:
.text.triton_poi_fused_max_neg_2:
[----:B------:R-:W0:Y:S02]  /*0000*/  LDC R1, c[0x0][0x28] ;  /* 0x00000a00ff017b82 */ /* 0x000e240000000800 */
[----:B------:R-:W1:Y:S01]  /*0010*/  S2R R0, SR_TID.X ;  /* 0x0000000000007919 */ /* 0x000e620000002100 */
[----:B------:R-:W2:Y:S01]  /*0020*/  LDC.64 R2, c[0x0][0x210] ;  /* 0x00008400ff027b82 */ /* 0x000ea20000000a00 */
[----:B------:R-:W-:Y:S01]  /*0030*/  IMAD.MOV.U32 R4, RZ, RZ, RZ ;  /* 0x000000ffff047224 */ /* 0x000fe200078e00ff */
[----:B------:R-:W-:Y:S01]  /*0040*/  ULDC.64 UR4, c[0x0][0x208] ;  /* 0x0000820000047ab9 */ /* 0x000fe20000000a00 */
[----:B------:R-:W3:Y:S01]  /*0050*/  S2R R5, SR_CTAID.X ;  /* 0x0000000000057919 */ /* 0x000ee20000002500 */
[----:B-1----:R-:W-:-:S05]  /*0060*/  IMAD.SHL.U32 R0, R0, 0x2, RZ ;  /* 0x0000000200007824 */ /* 0x002fca00078e00ff */
[----:B------:R-:W-:-:S05]  /*0070*/  LOP3.LUT R0, R0, 0x3e, RZ, 0xc0, !PT ;  /* 0x0000003e00007812 */ /* 0x000fca00078ec0ff */
[----:B---3--:R-:W-:Y:S02]  /*0080*/  IMAD R5, R5, 0x40, R0 ;  /* 0x0000004005057824 */ /* 0x008fe400078e0200 */
[----:B------:R-:W-:Y:S02]  /*0090*/  IMAD.MOV.U32 R0, RZ, RZ, RZ ;  /* 0x000000ffff007224 */ /* 0x000fe400078e00ff */
[C---:B------:R-:W-:Y:S01]  /*00a0*/  IMAD.SHL.U32 R7, R5.reuse, 0x4, RZ ;  /* 0x0000000405077824 */ /* 0x040fe200078e00ff */
[----:B------:R-:W-:-:S03]  /*00b0*/  ISETP.GE.AND P6, PT, R5, 0x40, PT ;  /* 0x000000400500780c */ /* 0x000fc60003fc6270 */
[----:B--2---:R-:W-:Y:S01]  /*00c0*/  IMAD.WIDE R2, R7, 0x4, R2 ;  /* 0x0000000407027825 */ /* 0x004fe200078e0202 */
[----:B------:R-:W-:-:S09]  /*00d0*/  CS2R R6, SRZ ;  /* 0x0000000000067805 */ /* 0x000fd2000001ff00 */
[----:B------:R-:W2:Y:S04]  /*00e0*/  @!P6 LDG.E.EL R0, desc[UR4][R2.64] ;  /* 0x000000040200e981 */ /* 0x000ea8000c2e1900 */
[----:B------:R-:W3:Y:S04]  /*00f0*/  @!P6 LDG.E.EL R4, desc[UR4][R2.64+0x10] ;  /* 0x000010040204e981 */ /* 0x000ee8000c2e1900 */
[----:B------:R-:W4:Y:S04]  /*0100*/  @!P6 LDG.E.EL R6, desc[UR4][R2.64+0x4] ;  /* 0x000004040206e981 */ /* 0x000f28000c2e1900 */
[----:B------:R-:W5:Y:S01]  /*0110*/  @!P6 LDG.E.EL R7, desc[UR4][R2.64+0x14] ;  /* 0x000014040207e981 */ /* 0x000f62000c2e1900 */
[----:B------:R-:W-:-:S06]  /*0120*/  CS2R R8, SRZ ;  /* 0x0000000000087805 */ /* 0x000fcc000001ff00 */
[----:B------:R-:W5:Y:S04]  /*0130*/  @!P6 LDG.E.EL R9, desc[UR4][R2.64+0x18] ;  /* 0x000018040209e981 */ /* 0x000f68000c2e1900 */
[----:B------:R-:W5:Y:S01]  /*0140*/  @!P6 LDG.E.EL R8, desc[UR4][R2.64+0x8] ;  /* 0x000008040208e981 */ /* 0x000f62000c2e1900 */
[----:B------:R-:W-:-:S06]  /*0150*/  CS2R R10, SRZ ;  /* 0x00000000000a7805 */ /* 0x000fcc000001ff00 */
[----:B------:R-:W5:Y:S04]  /*0160*/  @!P6 LDG.E.EL R10, desc[UR4][R2.64+0xc] ;  /* 0x00000c04020ae981 */ /* 0x000f68000c2e1900 */
[----:B------:R1:W5:Y:S02]  /*0170*/  @!P6 LDG.E.EL R11, desc[UR4][R2.64+0x1c] ;  /* 0x00001c04020be981 */ /* 0x000364000c2e1900 */
[----:B-1----:R-:W1:Y:S02]  /*0180*/  LDC.64 R2, c[0x0][0x218] ;  /* 0x00008600ff027b82 */ /* 0x002e640000000a00 */
[----:B-1----:R-:W-:-:S04]  /*0190*/  IMAD.WIDE R2, R5, 0x8, R2 ;  /* 0x0000000805027825 */ /* 0x002fc800078e0202 */
[----:B--2---:R-:W-:Y:S01]  /*01a0*/  FADD R0, RZ, -R0 ;  /* 0x80000000ff007221 */ /* 0x004fe20000000000 */
[----:B---3--:R-:W-:-:S04]  /*01b0*/  FADD R4, RZ, -R4 ;  /* 0x80000004ff047221 */ /* 0x008fc80000000000 */
[----:B------:R-:W-:Y:S01]  /*01c0*/  FSETP.NAN.AND P1, PT, R0, R0, PT ;  /* 0x000000000000720b */ /* 0x000fe20003f28000 */
[----:B----4-:R-:W-:Y:S01]  /*01d0*/  FADD R13, RZ, -R6 ;  /* 0x80000006ff0d7221 */ /* 0x010fe20000000000 */
[----:B------:R-:W-:Y:S01]  /*01e0*/  FSETP.NAN.AND P0, PT, R4, R4, PT ;  /* 0x000000040400720b */ /* 0x000fe20003f08000 */
[----:B-----5:R-:W-:-:S03]  /*01f0*/  FADD R7, RZ, -R7 ;  /* 0x80000007ff077221 */ /* 0x020fc60000000000 */
[CC--:B------:R-:W-:Y:S02]  /*0200*/  FSETP.NUM.AND P2, PT, R13.reuse, R13.reuse, P1 ;  /* 0x0000000d0d00720b */ /* 0x0c0fe40000f47000 */
[----:B------:R-:W-:Y:S02]  /*0210*/  FSETP.NAN.AND P3, PT, R13, R13, P1 ;  /* 0x0000000d0d00720b */ /* 0x000fe40000f68000 */
[CC--:B------:R-:W-:Y:S02]  /*0220*/  FSETP.NUM.AND P1, PT, R7.reuse, R7.reuse, P0 ;  /* 0x000000070700720b */ /* 0x0c0fe40000727000 */
[-C--:B------:R-:W-:Y:S02]  /*0230*/  FSETP.NAN.AND P0, PT, R7, R7.reuse, P0 ;  /* 0x000000070700720b */ /* 0x080fe40000708000 */
[CC--:B------:R-:W-:Y:S02]  /*0240*/  FSETP.GT.OR P1, PT, R4.reuse, R7.reuse, P1 ;  /* 0x000000070400720b */ /* 0x0c0fe40000f24400 */
[----:B------:R-:W-:-:S02]  /*0250*/  FSETP.EQ.OR P4, PT, R4, R7, P0 ;  /* 0x000000070400720b */ /* 0x000fc40000782400 */
[CC--:B------:R-:W-:Y:S02]  /*0260*/  FSETP.GT.OR P2, PT, R0.reuse, R13.reuse, P2 ;  /* 0x0000000d0000720b */ /* 0x0c0fe40001744400 */
[----:B------:R-:W-:Y:S02]  /*0270*/  FSETP.EQ.OR P3, PT, R0, R13, P3 ;  /* 0x0000000d0000720b */ /* 0x000fe40001f62400 */
[----:B------:R-:W-:Y:S02]  /*0280*/  PLOP3.LUT P1, PT, P1, P4, PT, 0xa8, 0x0 ;  /* 0x000000000000781c */ /* 0x000fe40000f29570 */
[----:B------:R-:W-:Y:S02]  /*0290*/  PLOP3.LUT P0, PT, P2, P3, PT, 0xa8, 0x0 ;  /* 0x000000000000781c */ /* 0x000fe40001707570 */
[----:B------:R-:W-:Y:S02]  /*02a0*/  FSEL R4, R4, R7, P1 ;  /* 0x0000000704047208 */ /* 0x000fe40000800000 */
[----:B------:R-:W-:Y:S01]  /*02b0*/  FSEL R13, R0, R13, P0 ;  /* 0x0000000d000d7208 */ /* 0x000fe20000000000 */
[----:B------:R-:W-:Y:S01]  /*02c0*/  FADD R9, RZ, -R9 ;  /* 0x80000009ff097221 */ /* 0x000fe20000000000 */
[----:B------:R-:W-:Y:S01]  /*02d0*/  FADD R8, RZ, -R8 ;  /* 0x80000008ff087221 */ /* 0x000fe20000000000 */
[----:B------:R-:W-:-:S02]  /*02e0*/  FSETP.NAN.AND P2, PT, R4, R4, PT ;  /* 0x000000040400720b */ /* 0x000fc40003f48000 */
[----:B------:R-:W-:Y:S02]  /*02f0*/  FSETP.NAN.AND P5, PT, R13, R13, PT ;  /* 0x0000000d0d00720b */ /* 0x000fe40003fa8000 */
[CC--:B------:R-:W-:Y:S02]  /*0300*/  FSETP.NUM.AND P4, PT, R9.reuse, R9.reuse, P2 ;  /* 0x000000090900720b */ /* 0x0c0fe40001787000 */
[CC--:B------:R-:W-:Y:S02]  /*0310*/  FSETP.NUM.AND P3, PT, R8.reuse, R8.reuse, P5 ;  /* 0x000000080800720b */ /* 0x0c0fe40002f67000 */
[-C--:B------:R-:W-:Y:S02]  /*0320*/  FSETP.NAN.AND P2, PT, R9, R9.reuse, P2 ;  /* 0x000000090900720b */ /* 0x080fe40001748000 */
[----:B------:R-:W-:Y:S02]  /*0330*/  FSETP.NAN.AND P5, PT, R8, R8, P5 ;  /* 0x000000080800720b */ /* 0x000fe40002fa8000 */
[----:B------:R-:W-:-:S02]  /*0340*/  FSETP.GT.OR P4, PT, R4, R9, P4 ;  /* 0x000000090400720b */ /* 0x000fc40002784400 */
[CC--:B------:R-:W-:Y:S02]  /*0350*/  FSETP.EQ.OR P2, PT, R4.reuse, R9.reuse, P2 ;  /* 0x000000090400720b */ /* 0x0c0fe40001742400 */
[CC--:B------:R-:W-:Y:S02]  /*0360*/  FSETP.GT.OR P3, PT, R13.reuse, R8.reuse, P3 ;  /* 0x000000080d00720b */ /* 0x0c0fe40001f64400 */
[----:B------:R-:W-:Y:S02]  /*0370*/  FSETP.EQ.OR P5, PT, R13, R8, P5 ;  /* 0x000000080d00720b */ /* 0x000fe40002fa2400 */
[----:B------:R-:W-:Y:S02]  /*0380*/  PLOP3.LUT P2, PT, P4, P2, PT, 0xa8, 0x0 ;  /* 0x000000000000781c */ /* 0x000fe40002745570 */
[----:B------:R-:W-:Y:S02]  /*0390*/  PLOP3.LUT P3, PT, P3, P5, PT, 0xa8, 0x0 ;  /* 0x000000000000781c */ /* 0x000fe40001f6b570 */
[----:B------:R-:W-:-:S02]  /*03a0*/  FSEL R4, R4, R9, P2 ;  /* 0x0000000904047208 */ /* 0x000fc40001000000 */
[----:B------:R-:W-:Y:S02]  /*03b0*/  FSEL R13, R13, R8, P3 ;  /* 0x000000080d0d7208 */ /* 0x000fe40001800000 */
[----:B------:R-:W-:Y:S02]  /*03c0*/  SEL R9, RZ, 0x1, P0 ;  /* 0x00000001ff097807 */ /* 0x000fe40000000000 */
[----:B------:R-:W-:Y:S01]  /*03d0*/  SEL R7, RZ, 0x1, P1 ;  /* 0x00000001ff077807 */ /* 0x000fe20000800000 */
[----:B------:R-:W-:Y:S01]  /*03e0*/  FADD R10, RZ, -R10 ;  /* 0x8000000aff0a7221 */ /* 0x000fe20000000000 */
[----:B------:R-:W-:Y:S01]  /*03f0*/  FADD R11, RZ, -R11 ;  /* 0x8000000bff0b7221 */ /* 0x000fe20000000000 */
[----:B------:R-:W-:Y:S02]  /*0400*/  SEL R9, R9, 0x2, P3 ;  /* 0x0000000209097807 */ /* 0x000fe40001800000 */
[----:B------:R-:W-:Y:S02]  /*0410*/  FSETP.NAN.AND P1, PT, R13, R13, PT ;  /* 0x0000000d0d00720b */ /* 0x000fe40003f28000 */
[----:B------:R-:W-:-:S02]  /*0420*/  SEL R7, R7, 0x2, P2 ;  /* 0x0000000207077807 */ /* 0x000fc40001000000 */
[----:B------:R-:W-:Y:S02]  /*0430*/  FSETP.NAN.AND P0, PT, R4, R4, PT ;  /* 0x000000040400720b */ /* 0x000fe40003f08000 */
[-C--:B------:R-:W-:Y:S02]  /*0440*/  FSETP.NAN.AND P3, PT, R10, R10.reuse, PT ;  /* 0x0000000a0a00720b */ /* 0x080fe40003f68000 */
[----:B------:R-:W-:Y:S02]  /*0450*/  SEL R6, R9, 0x3, P1 ;  /* 0x0000000309067807 */ /* 0x000fe40000800000 */
[----:B------:R-:W-:Y:S02]  /*0460*/  FSETP.NAN.AND P2, PT, R11, R11, PT ;  /* 0x0000000b0b00720b */ /* 0x000fe40003f48000 */
[----:B------:R-:W-:Y:S02]  /*0470*/  SEL R0, R7, 0x3, P0 ;  /* 0x0000000307007807 */ /* 0x000fe40000000000 */
[----:B------:R-:W-:-:S02]  /*0480*/  FSETP.NEU.AND P4, PT, R13, R10, PT ;  /* 0x0000000a0d00720b */ /* 0x000fc40003f8d000 */
[----:B------:R-:W-:Y:S02]  /*0490*/  SEL R6, R6, 0x3, P3 ;  /* 0x0000000306067807 */ /* 0x000fe40001800000 */
[----:B------:R-:W-:Y:S02]  /*04a0*/  FSETP.NEU.AND P5, PT, R4, R11, PT ;  /* 0x0000000b0400720b */ /* 0x000fe40003fad000 */
[----:B------:R-:W-:Y:S02]  /*04b0*/  SEL R0, R0, 0x3, P2 ;  /* 0x0000000300007807 */ /* 0x000fe40001000000 */
[----:B------:R-:W-:Y:S02]  /*04c0*/  SEL R6, R9, R6, !P4 ;  /* 0x0000000609067207 */ /* 0x000fe40006000000 */
[----:B------:R-:W-:Y:S02]  /*04d0*/  SEL R0, R7, R0, !P5 ;  /* 0x0000000007007207 */ /* 0x000fe40006800000 */
[----:B------:R-:W-:-:S02]  /*04e0*/  FSETP.GT.AND P4, PT, R13, R10, PT ;  /* 0x0000000a0d00720b */ /* 0x000fc40003f84000 */
[----:B------:R-:W-:Y:S02]  /*04f0*/  @P1 SEL R6, R6, R9, P3 ;  /* 0x0000000906061207 */ /* 0x000fe40001800000 */
[----:B------:R-:W-:Y:S02]  /*0500*/  FSETP.GT.AND P1, PT, R4, R11, PT ;  /* 0x0000000b0400720b */ /* 0x000fe40003f24000 */
[----:B------:R-:W-:Y:S02]  /*0510*/  @P0 SEL R0, R0, R7, P2 ;  /* 0x0000000700000207 */ /* 0x000fe40001000000 */
[----:B------:R-:W-:Y:S02]  /*0520*/  SEL R4, R9, R6, P4 ;  /* 0x0000000609047207 */ /* 0x000fe40002000000 */
[----:B------:R-:W-:Y:S01]  /*0530*/  SEL R6, R7, R0, P1 ;  /* 0x0000000007067207 */ /* 0x000fe20000800000 */
[----:B------:R-:W-:Y:S06]  /*0540*/  @P6 EXIT ;  /* 0x000000000000694d */ /* 0x000fec0003800000 */
[----:B------:R-:W-:Y:S02]  /*0550*/  IMAD.MOV.U32 R5, RZ, RZ, RZ ;  /* 0x000000ffff057224 */ /* 0x000fe400078e00ff */
[----:B------:R-:W-:-:S05]  /*0560*/  IMAD.MOV.U32 R7, RZ, RZ, RZ ;  /* 0x000000ffff077224 */ /* 0x000fca00078e00ff */
[----:B------:R-:W-:Y:S01]  /*0570*/  STG.E.128 desc[UR4][R2.64], R4 ;  /* 0x0000000402007986 */ /* 0x000fe2000c101d04 */
[----:B------:R-:W-:Y:S05]  /*0580*/  EXIT ;  /* 0x000000000000794d */ /* 0x000fea0003800000 */
.L_x_0:
[----:B------:R-:W-:-:S00]  /*0590*/  BRA `(.L_x_0) ;  /* 0xfffffffc00fc7947 */ /* 0x000fc0000383ffff */
[----:B------:R-:W-:-:S00]  /*05a0*/  NOP ;  /* 0x0000000000007918 */ /* 0x000fc00000000000 */
        /* <DEDUP_REMOVED lines=13> */
.L_x_1:


//--------------------- .nv.constant0.triton_poi_fused_max_neg_2 --------------------------
	.section	.nv.constant0.triton_poi_fused_max_neg_2,"a",@progbits
	.sectionflags	@""
	.align	4
.nv.constant0.triton_poi_fused_max_neg_2:
	.zero		548
